//
// Generated by NVIDIA NVVM Compiler
//
// Compiler Build ID: CL-36424714
// Cuda compilation tools, release 13.0, V13.0.88
// Based on NVVM 20.0.0
//

.version 9.0
.target sm_100
.address_size 64

	// .globl	_Z7addCUDAPKiS0_Pi

.visible .entry _Z7addCUDAPKiS0_Pi(
	.param .u64 .ptr .align 1 _Z7addCUDAPKiS0_Pi_param_0,
	.param .u64 .ptr .align 1 _Z7addCUDAPKiS0_Pi_param_1,
	.param .u64 .ptr .align 1 _Z7addCUDAPKiS0_Pi_param_2
)
{
	.reg .b32 	%r<8>;
	.reg .b64 	%rd<11>;

	ld.param.u64 	%rd1, [_Z7addCUDAPKiS0_Pi_param_0];
	ld.param.u64 	%rd2, [_Z7addCUDAPKiS0_Pi_param_1];
	ld.param.u64 	%rd3, [_Z7addCUDAPKiS0_Pi_param_2];
	cvta.to.global.u64 	%rd4, %rd3;
	cvta.to.global.u64 	%rd5, %rd2;
	cvta.to.global.u64 	%rd6, %rd1;
	mov.u32 	%r1, %tid.x;
	mov.u32 	%r2, %ctaid.x;
	mov.u32 	%r3, %ntid.x;
	mad.lo.s32 	%r4, %r2, %r3, %r1;
	mul.wide.s32 	%rd7, %r4, 4;
	add.s64 	%rd8, %rd6, %rd7;
	ld.global.u32 	%r5, [%rd8];
	add.s64 	%rd9, %rd5, %rd7;
	ld.global.u32 	%r6, [%rd9];
	add.s32 	%r7, %r6, %r5;
	add.s64 	%rd10, %rd4, %rd7;
	st.global.u32 	[%rd10], %r7;
	ret;

}
	// .globl	_Z7subCUDAPKiS0_Pi
.visible .entry _Z7subCUDAPKiS0_Pi(
	.param .u64 .ptr .align 1 _Z7subCUDAPKiS0_Pi_param_0,
	.param .u64 .ptr .align 1 _Z7subCUDAPKiS0_Pi_param_1,
	.param .u64 .ptr .align 1 _Z7subCUDAPKiS0_Pi_param_2
)
{
	.reg .b32 	%r<8>;
	.reg .b64 	%rd<11>;

	ld.param.u64 	%rd1, [_Z7subCUDAPKiS0_Pi_param_0];
	ld.param.u64 	%rd2, [_Z7subCUDAPKiS0_Pi_param_1];
	ld.param.u64 	%rd3, [_Z7subCUDAPKiS0_Pi_param_2];
	cvta.to.global.u64 	%rd4, %rd3;
	cvta.to.global.u64 	%rd5, %rd2;
	cvta.to.global.u64 	%rd6, %rd1;
	mov.u32 	%r1, %tid.x;
	mov.u32 	%r2, %ctaid.x;
	mov.u32 	%r3, %ntid.x;
	mad.lo.s32 	%r4, %r2, %r3, %r1;
	mul.wide.s32 	%rd7, %r4, 4;
	add.s64 	%rd8, %rd6, %rd7;
	ld.global.u32 	%r5, [%rd8];
	add.s64 	%rd9, %rd5, %rd7;
	ld.global.u32 	%r6, [%rd9];
	sub.s32 	%r7, %r5, %r6;
	add.s64 	%rd10, %rd4, %rd7;
	st.global.u32 	[%rd10], %r7;
	ret;

}
	// .globl	_Z8multCUDAPKiS0_Pi
.visible .entry _Z8multCUDAPKiS0_Pi(
	.param .u64 .ptr .align 1 _Z8multCUDAPKiS0_Pi_param_0,
	.param .u64 .ptr .align 1 _Z8multCUDAPKiS0_Pi_param_1,
	.param .u64 .ptr .align 1 _Z8multCUDAPKiS0_Pi_param_2
)
{
	.reg .b32 	%r<8>;
	.reg .b64 	%rd<11>;

	ld.param.u64 	%rd1, [_Z8multCUDAPKiS0_Pi_param_0];
	ld.param.u64 	%rd2, [_Z8multCUDAPKiS0_Pi_param_1];
	ld.param.u64 	%rd3, [_Z8multCUDAPKiS0_Pi_param_2];
	cvta.to.global.u64 	%rd4, %rd3;
	cvta.to.global.u64 	%rd5, %rd2;
	cvta.to.global.u64 	%rd6, %rd1;
	mov.u32 	%r1, %tid.x;
	mov.u32 	%r2, %ctaid.x;
	mov.u32 	%r3, %ntid.x;
	mad.lo.s32 	%r4, %r2, %r3, %r1;
	mul.wide.s32 	%rd7, %r4, 4;
	add.s64 	%rd8, %rd6, %rd7;
	ld.global.u32 	%r5, [%rd8];
	add.s64 	%rd9, %rd5, %rd7;
	ld.global.u32 	%r6, [%rd9];
	mul.lo.s32 	%r7, %r6, %r5;
	add.s64 	%rd10, %rd4, %rd7;
	st.global.u32 	[%rd10], %r7;
	ret;

}
	// .globl	_Z7modCUDAPKiS0_Pi
.visible .entry _Z7modCUDAPKiS0_Pi(
	.param .u64 .ptr .align 1 _Z7modCUDAPKiS0_Pi_param_0,
	.param .u64 .ptr .align 1 _Z7modCUDAPKiS0_Pi_param_1,
	.param .u64 .ptr .align 1 _Z7modCUDAPKiS0_Pi_param_2
)
{
	.reg .b32 	%r<8>;
	.reg .b64 	%rd<11>;

	ld.param.u64 	%rd1, [_Z7modCUDAPKiS0_Pi_param_0];
	ld.param.u64 	%rd2, [_Z7modCUDAPKiS0_Pi_param_1];
	ld.param.u64 	%rd3, [_Z7modCUDAPKiS0_Pi_param_2];
	cvta.to.global.u64 	%rd4, %rd3;
	cvta.to.global.u64 	%rd5, %rd2;
	cvta.to.global.u64 	%rd6, %rd1;
	mov.u32 	%r1, %tid.x;
	mov.u32 	%r2, %ctaid.x;
	mov.u32 	%r3, %ntid.x;
	mad.lo.s32 	%r4, %r2, %r3, %r1;
	mul.wide.s32 	%rd7, %r4, 4;
	add.s64 	%rd8, %rd6, %rd7;
	ld.global.u32 	%r5, [%rd8];
	add.s64 	%rd9, %rd5, %rd7;
	ld.global.u32 	%r6, [%rd9];
	rem.s32 	%r7, %r5, %r6;
	add.s64 	%rd10, %rd4, %rd7;
	st.global.u32 	[%rd10], %r7;
	ret;

}


// ===== COMPILED SASS (sm_100) =====

	.target	sm_100

	.elftype	@"ET_EXEC"


//--------------------- .note.nv.tkinfo           --------------------------
	.section	.note.nv.tkinfo,"",@"SHT_NOTE"
	.sectionflags	@"SHF_NOTE_NV_TKINFO"
	.tkinfo
        /*0018*/ 	.word	0x00000002
        /*0030*/ 	.string	""
        /*0030*/ 	.string	"ptxas"
        /*0030*/ 	.string	"Cuda compilation tools, release 13.0, V13.0.88"
        /*0030*/ 	.string	"Build cuda_13.0.r13.0/compiler.36424714_0"
        /*0030*/ 	.string	"-arch sm_100 -m 64 "



//--------------------- .note.nv.cuinfo           --------------------------
	.section	.note.nv.cuinfo,"",@"SHT_NOTE"
	.sectionflags	@"SHF_NOTE_NV_CUINFO"
        /*0018*/ 	.short	0x0002
        /*001a*/ 	.short	0x0064
        /*001c*/ 	.short	0x0082
	.zero		2


//--------------------- .nv.info                  --------------------------
	.section	.nv.info,"",@"SHT_CUDA_INFO"
	.align	4


	//----- nvinfo : EIATTR_REGCOUNT
	.align		4
        /*0000*/ 	.byte	0x04, 0x2f
        /*0002*/ 	.short	(.L_1 - .L_0)
	.align		4
.L_0:
        /*0004*/ 	.word	index@(_Z7addCUDAPKiS0_Pi)
        /*0008*/ 	.word	0x0000000c


	//----- nvinfo : EIATTR_FRAME_SIZE
	.align		4
.L_1:
        /*000c*/ 	.byte	0x04, 0x11
        /*000e*/ 	.short	(.L_3 - .L_2)
	.align		4
.L_2:
        /*0010*/ 	.word	index@(_Z7addCUDAPKiS0_Pi)
        /*0014*/ 	.word	0x00000000


	//----- nvinfo : EIATTR_REGCOUNT
	.align		4
.L_3:
        /*0018*/ 	.byte	0x04, 0x2f
        /*001a*/ 	.short	(.L_5 - .L_4)
	.align		4
.L_4:
        /*001c*/ 	.word	index@(_Z7subCUDAPKiS0_Pi)
        /*0020*/ 	.word	0x0000000c


	//----- nvinfo : EIATTR_FRAME_SIZE
	.align		4
.L_5:
        /*0024*/ 	.byte	0x04, 0x11
        /*0026*/ 	.short	(.L_7 - .L_6)
	.align		4
.L_6:
        /*0028*/ 	.word	index@(_Z7subCUDAPKiS0_Pi)
        /*002c*/ 	.word	0x00000000


	//----- nvinfo : EIATTR_REGCOUNT
	.align		4
.L_7:
        /*0030*/ 	.byte	0x04, 0x2f
        /*0032*/ 	.short	(.L_9 - .L_8)
	.align		4
.L_8:
        /*0034*/ 	.word	index@(_Z8multCUDAPKiS0_Pi)
        /*0038*/ 	.word	0x0000000c


	//----- nvinfo : EIATTR_FRAME_SIZE
	.align		4
.L_9:
        /*003c*/ 	.byte	0x04, 0x11
        /*003e*/ 	.short	(.L_11 - .L_10)
	.align		4
.L_10:
        /*0040*/ 	.word	index@(_Z8multCUDAPKiS0_Pi)
        /*0044*/ 	.word	0x00000000


	//----- nvinfo : EIATTR_REGCOUNT
	.align		4
.L_11:
        /*0048*/ 	.byte	0x04, 0x2f
        /*004a*/ 	.short	(.L_13 - .L_12)
	.align		4
.L_12:
        /*004c*/ 	.word	index@(_Z7modCUDAPKiS0_Pi)
        /*0050*/ 	.word	0x0000000d


	//----- nvinfo : EIATTR_FRAME_SIZE
	.align		4
.L_13:
        /*0054*/ 	.byte	0x04, 0x11
        /*0056*/ 	.short	(.L_15 - .L_14)
	.align		4
.L_14:
        /*0058*/ 	.word	index@(_Z7modCUDAPKiS0_Pi)
        /*005c*/ 	.word	0x00000000


	//----- nvinfo : EIATTR_MIN_STACK_SIZE
	.align		4
.L_15:
        /*0060*/ 	.byte	0x04, 0x12
        /*0062*/ 	.short	(.L_17 - .L_16)
	.align		4
.L_16:
        /*0064*/ 	.word	index@(_Z7modCUDAPKiS0_Pi)
        /*0068*/ 	.word	0x00000000


	//----- nvinfo : EIATTR_MIN_STACK_SIZE
	.align		4
.L_17:
        /*006c*/ 	.byte	0x04, 0x12
        /*006e*/ 	.short	(.L_19 - .L_18)
	.align		4
.L_18:
        /*0070*/ 	.word	index@(_Z8multCUDAPKiS0_Pi)
        /*0074*/ 	.word	0x00000000


	//----- nvinfo : EIATTR_MIN_STACK_SIZE
	.align		4
.L_19:
        /*0078*/ 	.byte	0x04, 0x12
        /*007a*/ 	.short	(.L_21 - .L_20)
	.align		4
.L_20:
        /*007c*/ 	.word	index@(_Z7subCUDAPKiS0_Pi)
        /*0080*/ 	.word	0x00000000


	//----- nvinfo : EIATTR_MIN_STACK_SIZE
	.align		4
.L_21:
        /*0084*/ 	.byte	0x04, 0x12
        /*0086*/ 	.short	(.L_23 - .L_22)
	.align		4
.L_22:
        /*0088*/ 	.word	index@(_Z7addCUDAPKiS0_Pi)
        /*008c*/ 	.word	0x00000000
.L_23:


//--------------------- .nv.compat                --------------------------
	.section	.nv.compat,"",@"SHT_CUDA_COMPAT_INFO"
	.align	4
        /*0000*/ 	.byte	0x02, 0x09, 0x00, 0x00, 0x02, 0x02, 0x01, 0x00, 0x02, 0x05, 0x05, 0x00, 0x03, 0x07, 0x01, 0x01
        /*0010*/ 	.byte	0x02, 0x03, 0x00, 0x00, 0x02, 0x06, 0x01, 0x00, 0x04, 0x0b, 0x08, 0x00, 0x09, 0x00, 0x00, 0x00
        /*0020*/ 	.byte	0x00, 0x00, 0x00, 0x00


//--------------------- .nv.info._Z7modCUDAPKiS0_Pi --------------------------
	.section	.nv.info._Z7modCUDAPKiS0_Pi,"",@"SHT_CUDA_INFO"
	.sectionflags	@""
	.align	4


	//----- nvinfo : EIATTR_CUDA_API_VERSION
	.align		4
        /*0000*/ 	.byte	0x04, 0x37
        /*0002*/ 	.short	(.L_25 - .L_24)
.L_24:
        /*0004*/ 	.word	0x00000082


	//----- nvinfo : EIATTR_KPARAM_INFO
	.align		4
.L_25:
        /*0008*/ 	.byte	0x04, 0x17
        /*000a*/ 	.short	(.L_27 - .L_26)
.L_26:
        /*000c*/ 	.word	0x00000000
        /*0010*/ 	.short	0x0002
        /*0012*/ 	.short	0x0010
        /*0014*/ 	.byte	0x00, 0xf5, 0x21, 0x00


	//----- nvinfo : EIATTR_KPARAM_INFO
	.align		4
.L_27:
        /*0018*/ 	.byte	0x04, 0x17
        /*001a*/ 	.short	(.L_29 - .L_28)
.L_28:
        /*001c*/ 	.word	0x00000000
        /*0020*/ 	.short	0x0001
        /*0022*/ 	.short	0x0008
        /*0024*/ 	.byte	0x00, 0xf5, 0x21, 0x00


	//----- nvinfo : EIATTR_KPARAM_INFO
	.align		4
.L_29:
        /*0028*/ 	.byte	0x04, 0x17
        /*002a*/ 	.short	(.L_31 - .L_30)
.L_30:
        /*002c*/ 	.word	0x00000000
        /*0030*/ 	.short	0x0000
        /*0032*/ 	.short	0x0000
        /*0034*/ 	.byte	0x00, 0xf5, 0x21, 0x00


	//----- nvinfo : EIATTR_SPARSE_MMA_MASK
	.align		4
.L_31:
        /*0038*/ 	.byte	0x03, 0x50
        /*003a*/ 	.short	0x0000


	//----- nvinfo : EIATTR_MAXREG_COUNT
	.align		4
        /*003c*/ 	.byte	0x03, 0x1b
        /*003e*/ 	.short	0x00ff


	//----- nvinfo : EIATTR_MERCURY_ISA_VERSION
	.align		4
        /*0040*/ 	.byte	0x03, 0x5f
        /*0042*/ 	.short	0x0101


	//----- nvinfo : EIATTR_VRC_CTA_INIT_COUNT
	.align		4
        /*0044*/ 	.byte	0x02, 0x4a
	.zero		1
	.zero		1


	//----- nvinfo : EIATTR_EXIT_INSTR_OFFSETS
	.align		4
        /*0048*/ 	.byte	0x04, 0x1c
        /*004a*/ 	.short	(.L_33 - .L_32)


	//   ....[0]....
.L_32:
        /*004c*/ 	.word	0x00000250


	//----- nvinfo : EIATTR_CBANK_PARAM_SIZE
	.align		4
.L_33:
        /*0050*/ 	.byte	0x03, 0x19
        /*0052*/ 	.short	0x0018


	//----- nvinfo : EIATTR_PARAM_CBANK
	.align		4
        /*0054*/ 	.byte	0x04, 0x0a
        /*0056*/ 	.short	(.L_35 - .L_34)
	.align		4
.L_34:
        /*0058*/ 	.word	index@(.nv.constant0._Z7modCUDAPKiS0_Pi)
        /*005c*/ 	.short	0x0380
        /*005e*/ 	.short	0x0018


	//----- nvinfo : EIATTR_SW_WAR
	.align		4
.L_35:
        /*0060*/ 	.byte	0x04, 0x36
        /*0062*/ 	.short	(.L_37 - .L_36)
.L_36:
        /*0064*/ 	.word	0x00000008
.L_37:


//--------------------- .nv.info._Z8multCUDAPKiS0_Pi --------------------------
	.section	.nv.info._Z8multCUDAPKiS0_Pi,"",@"SHT_CUDA_INFO"
	.sectionflags	@""
	.align	4


	//----- nvinfo : EIATTR_CUDA_API_VERSION
	.align		4
        /*0000*/ 	.byte	0x04, 0x37
        /*0002*/ 	.short	(.L_39 - .L_38)
.L_38:
        /*0004*/ 	.word	0x00000082


	//----- nvinfo : EIATTR_KPARAM_INFO
	.align		4
.L_39:
        /*0008*/ 	.byte	0x04, 0x17
        /*000a*/ 	.short	(.L_41 - .L_40)
.L_40:
        /*000c*/ 	.word	0x00000000
        /*0010*/ 	.short	0x0002
        /*0012*/ 	.short	0x0010
        /*0014*/ 	.byte	0x00, 0xf5, 0x21, 0x00


	//----- nvinfo : EIATTR_KPARAM_INFO
	.align		4
.L_41:
        /*0018*/ 	.byte	0x04, 0x17
        /*001a*/ 	.short	(.L_43 - .L_42)
.L_42:
        /*001c*/ 	.word	0x00000000
        /*0020*/ 	.short	0x0001
        /*0022*/ 	.short	0x0008
        /*0024*/ 	.byte	0x00, 0xf5, 0x21, 0x00


	//----- nvinfo : EIATTR_KPARAM_INFO
	.align		4
.L_43:
        /*0028*/ 	.byte	0x04, 0x17
        /*002a*/ 	.short	(.L_45 - .L_44)
.L_44:
        /*002c*/ 	.word	0x00000000
        /*0030*/ 	.short	0x0000
        /*0032*/ 	.short	0x0000
        /*0034*/ 	.byte	0x00, 0xf5, 0x21, 0x00


	//----- nvinfo : EIATTR_SPARSE_MMA_MASK
	.align		4
.L_45:
        /*0038*/ 	.byte	0x03, 0x50
        /*003a*/ 	.short	0x0000


	//----- nvinfo : EIATTR_MAXREG_COUNT
	.align		4
        /*003c*/ 	.byte	0x03, 0x1b
        /*003e*/ 	.short	0x00ff


	//----- nvinfo : EIATTR_MERCURY_ISA_VERSION
	.align		4
        /*0040*/ 	.byte	0x03, 0x5f
        /*0042*/ 	.short	0x0101


	//----- nvinfo : EIATTR_VRC_CTA_INIT_COUNT
	.align		4
        /*0044*/ 	.byte	0x02, 0x4a
	.zero		1
	.zero		1


	//----- nvinfo : EIATTR_EXIT_INSTR_OFFSETS
	.align		4
        /*0048*/ 	.byte	0x04, 0x1c
        /*004a*/ 	.short	(.L_47 - .L_46)


	//   ....[0]....
.L_46:
        /*004c*/ 	.word	0x00000100


	//----- nvinfo : EIATTR_CBANK_PARAM_SIZE
	.align		4
.L_47:
        /*0050*/ 	.byte	0x03, 0x19
        /*0052*/ 	.short	0x0018


	//----- nvinfo : EIATTR_PARAM_CBANK
	.align		4
        /*0054*/ 	.byte	0x04, 0x0a
        /*0056*/ 	.short	(.L_49 - .L_48)
	.align		4
.L_48:
        /*0058*/ 	.word	index@(.nv.constant0._Z8multCUDAPKiS0_Pi)
        /*005c*/ 	.short	0x0380
        /*005e*/ 	.short	0x0018


	//----- nvinfo : EIATTR_SW_WAR
	.align		4
.L_49:
        /*0060*/ 	.byte	0x04, 0x36
        /*0062*/ 	.short	(.L_51 - .L_50)
.L_50:
        /*0064*/ 	.word	0x00000008
.L_51:


//--------------------- .nv.info._Z7subCUDAPKiS0_Pi --------------------------
	.section	.nv.info._Z7subCUDAPKiS0_Pi,"",@"SHT_CUDA_INFO"
	.sectionflags	@""
	.align	4


	//----- nvinfo : EIATTR_CUDA_API_VERSION
	.align		4
        /*0000*/ 	.byte	0x04, 0x37
        /*0002*/ 	.short	(.L_53 - .L_52)
.L_52:
        /*0004*/ 	.word	0x00000082


	//----- nvinfo : EIATTR_KPARAM_INFO
	.align		4
.L_53:
        /*0008*/ 	.byte	0x04, 0x17
        /*000a*/ 	.short	(.L_55 - .L_54)
.L_54:
        /*000c*/ 	.word	0x00000000
        /*0010*/ 	.short	0x0002
        /*0012*/ 	.short	0x0010
        /*0014*/ 	.byte	0x00, 0xf5, 0x21, 0x00


	//----- nvinfo : EIATTR_KPARAM_INFO
	.align		4
.L_55:
        /*0018*/ 	.byte	0x04, 0x17
        /*001a*/ 	.short	(.L_57 - .L_56)
.L_56:
        /*001c*/ 	.word	0x00000000
        /*0020*/ 	.short	0x0001
        /*0022*/ 	.short	0x0008
        /*0024*/ 	.byte	0x00, 0xf5, 0x21, 0x00


	//----- nvinfo : EIATTR_KPARAM_INFO
	.align		4
.L_57:
        /*0028*/ 	.byte	0x04, 0x17
        /*002a*/ 	.short	(.L_59 - .L_58)
.L_58:
        /*002c*/ 	.word	0x00000000
        /*0030*/ 	.short	0x0000
        /*0032*/ 	.short	0x0000
        /*0034*/ 	.byte	0x00, 0xf5, 0x21, 0x00


	//----- nvinfo : EIATTR_SPARSE_MMA_MASK
	.align		4
.L_59:
        /*0038*/ 	.byte	0x03, 0x50
        /*003a*/ 	.short	0x0000


	//----- nvinfo : EIATTR_MAXREG_COUNT
	.align		4
        /*003c*/ 	.byte	0x03, 0x1b
        /*003e*/ 	.short	0x00ff


	//----- nvinfo : EIATTR_MERCURY_ISA_VERSION
	.align		4
        /*0040*/ 	.byte	0x03, 0x5f
        /*0042*/ 	.short	0x0101


	//----- nvinfo : EIATTR_VRC_CTA_INIT_COUNT
	.align		4
        /*0044*/ 	.byte	0x02, 0x4a
	.zero		1
	.zero		1


	//----- nvinfo : EIATTR_EXIT_INSTR_OFFSETS
	.align		4
        /*0048*/ 	.byte	0x04, 0x1c
        /*004a*/ 	.short	(.L_61 - .L_60)


	//   ....[0]....
.L_60:
        /*004c*/ 	.word	0x00000100


	//----- nvinfo : EIATTR_CBANK_PARAM_SIZE
	.align		4
.L_61:
        /*0050*/ 	.byte	0x03, 0x19
        /*0052*/ 	.short	0x0018


	//----- nvinfo : EIATTR_PARAM_CBANK
	.align		4
        /*0054*/ 	.byte	0x04, 0x0a
        /*0056*/ 	.short	(.L_63 - .L_62)
	.align		4
.L_62:
        /*0058*/ 	.word	index@(.nv.constant0._Z7subCUDAPKiS0_Pi)
        /*005c*/ 	.short	0x0380
        /*005e*/ 	.short	0x0018


	//----- nvinfo : EIATTR_SW_WAR
	.align		4
.L_63:
        /*0060*/ 	.byte	0x04, 0x36
        /*0062*/ 	.short	(.L_65 - .L_64)
.L_64:
        /*0064*/ 	.word	0x00000008
.L_65:


//--------------------- .nv.info._Z7addCUDAPKiS0_Pi --------------------------
	.section	.nv.info._Z7addCUDAPKiS0_Pi,"",@"SHT_CUDA_INFO"
	.sectionflags	@""
	.align	4


	//----- nvinfo : EIATTR_CUDA_API_VERSION
	.align		4
        /*0000*/ 	.byte	0x04, 0x37
        /*0002*/ 	.short	(.L_67 - .L_66)
.L_66:
        /*0004*/ 	.word	0x00000082


	//----- nvinfo : EIATTR_KPARAM_INFO
	.align		4
.L_67:
        /*0008*/ 	.byte	0x04, 0x17
        /*000a*/ 	.short	(.L_69 - .L_68)
.L_68:
        /*000c*/ 	.word	0x00000000
        /*0010*/ 	.short	0x0002
        /*0012*/ 	.short	0x0010
        /*0014*/ 	.byte	0x00, 0xf5, 0x21, 0x00


	//----- nvinfo : EIATTR_KPARAM_INFO
	.align		4
.L_69:
        /*0018*/ 	.byte	0x04, 0x17
        /*001a*/ 	.short	(.L_71 - .L_70)
.L_70:
        /*001c*/ 	.word	0x00000000
        /*0020*/ 	.short	0x0001
        /*0022*/ 	.short	0x0008
        /*0024*/ 	.byte	0x00, 0xf5, 0x21, 0x00


	//----- nvinfo : EIATTR_KPARAM_INFO
	.align		4
.L_71:
        /*0028*/ 	.byte	0x04, 0x17
        /*002a*/ 	.short	(.L_73 - .L_72)
.L_72:
        /*002c*/ 	.word	0x00000000
        /*0030*/ 	.short	0x0000
        /*0032*/ 	.short	0x0000
        /*0034*/ 	.byte	0x00, 0xf5, 0x21, 0x00


	//----- nvinfo : EIATTR_SPARSE_MMA_MASK
	.align		4
.L_73:
        /*0038*/ 	.byte	0x03, 0x50
        /*003a*/ 	.short	0x0000


	//----- nvinfo : EIATTR_MAXREG_COUNT
	.align		4
        /*003c*/ 	.byte	0x03, 0x1b
        /*003e*/ 	.short	0x00ff


	//----- nvinfo : EIATTR_MERCURY_ISA_VERSION
	.align		4
        /*0040*/ 	.byte	0x03, 0x5f
        /*0042*/ 	.short	0x0101


	//----- nvinfo : EIATTR_VRC_CTA_INIT_COUNT
	.align		4
        /*0044*/ 	.byte	0x02, 0x4a
	.zero		1
	.zero		1


	//----- nvinfo : EIATTR_EXIT_INSTR_OFFSETS
	.align		4
        /*0048*/ 	.byte	0x04, 0x1c
        /*004a*/ 	.short	(.L_75 - .L_74)


	//   ....[0]....
.L_74:
        /*004c*/ 	.word	0x00000100


	//----- nvinfo : EIATTR_CBANK_PARAM_SIZE
	.align		4
.L_75:
        /*0050*/ 	.byte	0x03, 0x19
        /*0052*/ 	.short	0x0018


	//----- nvinfo : EIATTR_PARAM_CBANK
	.align		4
        /*0054*/ 	.byte	0x04, 0x0a
        /*0056*/ 	.short	(.L_77 - .L_76)
	.align		4
.L_76:
        /*0058*/ 	.word	index@(.nv.constant0._Z7addCUDAPKiS0_Pi)
        /*005c*/ 	.short	0x0380
        /*005e*/ 	.short	0x0018


	//----- nvinfo : EIATTR_SW_WAR
	.align		4
.L_77:
        /*0060*/ 	.byte	0x04, 0x36
        /*0062*/ 	.short	(.L_79 - .L_78)
.L_78:
        /*0064*/ 	.word	0x00000008
.L_79:


//--------------------- .nv.callgraph             --------------------------
	.section	.nv.callgraph,"",@"SHT_CUDA_CALLGRAPH"
	.align	4
	.sectionentsize	8
	.align		4
        /*0000*/ 	.word	0x00000000
	.align		4
        /*0004*/ 	.word	0xffffffff
	.align		4
        /*0008*/ 	.word	0x00000000
	.align		4
        /*000c*/ 	.word	0xfffffffe
	.align		4
        /*0010*/ 	.word	0x00000000
	.align		4
        /*0014*/ 	.word	0xfffffffd
	.align		4
        /*0018*/ 	.word	0x00000000
	.align		4
        /*001c*/ 	.word	0xfffffffc


//--------------------- .text._Z7modCUDAPKiS0_Pi  --------------------------
	.section	.text._Z7modCUDAPKiS0_Pi,"ax",@progbits
	.align	128
        .global         _Z7modCUDAPKiS0_Pi
        .type           _Z7modCUDAPKiS0_Pi,@function
        .size           _Z7modCUDAPKiS0_Pi,(.L_x_4 - _Z7modCUDAPKiS0_Pi)
        .other          _Z7modCUDAPKiS0_Pi,@"STO_CUDA_ENTRY STV_DEFAULT"
_Z7modCUDAPKiS0_Pi:
.text._Z7modCUDAPKiS0_Pi:
[----:B------:R-:W-:Y:S01]  /*0000*/  LDC R1, c[0x0][0x37c] ;  /* 0x0000df00ff017b82 */ /* 0x000fe20000000800 */
[----:B------:R-:W0:Y:S07]  /*0010*/  S2R R0, SR_TID.X ;  /* 0x0000000000007919 */ /* 0x000e2e0000002100 */
[----:B------:R-:W0:Y:S01]  /*0020*/  S2UR UR6, SR_CTAID.X ;  /* 0x00000000000679c3 */ /* 0x000e220000002500 */
[----:B------:R-:W1:Y:S07]  /*0030*/  LDCU.64 UR4, c[0x0][0x358] ;  /* 0x00006b00ff0477ac */ /* 0x000e6e0008000a00 */
[----:B------:R-:W0:Y:S08]  /*0040*/  LDC R5, c[0x0][0x360] ;  /* 0x0000d800ff057b82 */ /* 0x000e300000000800 */
[----:B------:R-:W2:Y:S01]  /*0050*/  LDC.64 R2, c[0x0][0x388] ;  /* 0x0000e200ff027b82 */ /* 0x000ea20000000a00 */
[----:B0-----:R-:W-:-:S07]  /*0060*/  IMAD R0, R5, UR6, R0 ;  /* 0x0000000605007c24 */ /* 0x001fce000f8e0200 */
[----:B------:R-:W0:Y:S01]  /*0070*/  LDC.64 R4, c[0x0][0x380] ;  /* 0x0000e000ff047b82 */ /* 0x000e220000000a00 */
[----:B--2---:R-:W-:-:S06]  /*0080*/  IMAD.WIDE R2, R0, 0x4, R2 ;  /* 0x0000000400027825 */ /* 0x004fcc00078e0202 */
[----:B-1----:R-:W2:Y:S01]  /*0090*/  LDG.E R2, desc[UR4][R2.64] ;  /* 0x0000000402027981 */ /* 0x002ea2000c1e1900 */
[----:B0-----:R-:W-:-:S05]  /*00a0*/  IMAD.WIDE R4, R0, 0x4, R4 ;  /* 0x0000000400047825 */ /* 0x001fca00078e0204 */
[----:B------:R0:W3:Y:S01]  /*00b0*/  LDG.E R8, desc[UR4][R4.64] ;  /* 0x0000000404087981 */ /* 0x0000e2000c1e1900 */
[-C--:B--2---:R-:W-:Y:S02]  /*00c0*/  IABS R10, R2.reuse ;  /* 0x00000002000a7213 */ /* 0x084fe40000000000 */
[----:B0-----:R-:W-:Y:S02]  /*00d0*/  IABS R5, R2 ;  /* 0x0000000200057213 */ /* 0x001fe40000000000 */
[----:B------:R-:W0:Y:S01]  /*00e0*/  I2F.RP R9, R10 ;  /* 0x0000000a00097306 */ /* 0x000e220000209400 */
[----:B---3--:R-:W-:-:S07]  /*00f0*/  IABS R4, R8 ;  /* 0x0000000800047213 */ /* 0x008fce0000000000 */
[----:B0-----:R-:W0:Y:S01]  /*0100*/  MUFU.RCP R9, R9 ;  /* 0x0000000900097308 */ /* 0x001e220000001000 */
[----:B------:R-:W-:Y:S02]  /*0110*/  ISETP.GE.AND P2, PT, R8, RZ, PT ;  /* 0x000000ff0800720c */ /* 0x000fe40003f46270 */
[----:B0-----:R-:W-:-:S05]  /*0120*/  IADD3 R6, PT, PT, R9, 0xffffffe, RZ ;  /* 0x0ffffffe09067810 */ /* 0x001fca0007ffe0ff */
[----:B------:R0:W1:Y:S02]  /*0130*/  F2I.FTZ.U32.TRUNC.NTZ R7, R6 ;  /* 0x0000000600077305 */ /* 0x000064000021f000 */
[----:B0-----:R-:W-:Y:S01]  /*0140*/  IMAD.MOV.U32 R6, RZ, RZ, RZ ;  /* 0x000000ffff067224 */ /* 0x001fe200078e00ff */
[----:B-1----:R-:W-:-:S05]  /*0150*/  IADD3 R3, PT, PT, RZ, -R7, RZ ;  /* 0x80000007ff037210 */ /* 0x002fca0007ffe0ff */
[----:B------:R-:W-:-:S04]  /*0160*/  IMAD R3, R3, R10, RZ ;  /* 0x0000000a03037224 */ /* 0x000fc800078e02ff */
[----:B------:R-:W-:Y:S01]  /*0170*/  IMAD.HI.U32 R7, R7, R3, R6 ;  /* 0x0000000307077227 */ /* 0x000fe200078e0006 */
[----:B------:R-:W-:-:S05]  /*0180*/  IADD3 R3, PT, PT, RZ, -R5, RZ ;  /* 0x80000005ff037210 */ /* 0x000fca0007ffe0ff */
[----:B------:R-:W-:-:S04]  /*0190*/  IMAD.HI.U32 R7, R7, R4, RZ ;  /* 0x0000000407077227 */ /* 0x000fc800078e00ff */
[----:B------:R-:W-:Y:S02]  /*01a0*/  IMAD R7, R7, R3, R4 ;  /* 0x0000000307077224 */ /* 0x000fe400078e0204 */
[----:B------:R-:W0:Y:S03]  /*01b0*/  LDC.64 R4, c[0x0][0x390] ;  /* 0x0000e400ff047b82 */ /* 0x000e260000000a00 */
[----:B------:R-:W-:-:S13]  /*01c0*/  ISETP.GT.U32.AND P0, PT, R10, R7, PT ;  /* 0x000000070a00720c */ /* 0x000fda0003f04070 */
[----:B------:R-:W-:Y:S01]  /*01d0*/  @!P0 IMAD.IADD R7, R7, 0x1, -R10 ;  /* 0x0000000107078824 */ /* 0x000fe200078e0a0a */
[----:B------:R-:W-:-:S04]  /*01e0*/  ISETP.NE.AND P0, PT, R2, RZ, PT ;  /* 0x000000ff0200720c */ /* 0x000fc80003f05270 */
[----:B------:R-:W-:Y:S01]  /*01f0*/  ISETP.GT.U32.AND P1, PT, R10, R7, PT ;  /* 0x000000070a00720c */ /* 0x000fe20003f24070 */
[----:B0-----:R-:W-:-:S12]  /*0200*/  IMAD.WIDE R4, R0, 0x4, R4 ;  /* 0x0000000400047825 */ /* 0x001fd800078e0204 */
[----:B------:R-:W-:-:S05]  /*0210*/  @!P1 IADD3 R7, PT, PT, R7, -R10, RZ ;  /* 0x8000000a07079210 */ /* 0x000fca0007ffe0ff */
[----:B------:R-:W-:Y:S01]  /*0220*/  @!P2 IMAD.MOV R7, RZ, RZ, -R7 ;  /* 0x000000ffff07a224 */ /* 0x000fe200078e0a07 */
[----:B------:R-:W-:-:S05]  /*0230*/  @!P0 LOP3.LUT R7, RZ, R2, RZ, 0x33, !PT ;  /* 0x00000002ff078212 */ /* 0x000fca00078e33ff */
[----:B------:R-:W-:Y:S01]  /*0240*/  STG.E desc[UR4][R4.64], R7 ;  /* 0x0000000704007986 */ /* 0x000fe2000c101904 */
[----:B------:R-:W-:Y:S05]  /*0250*/  EXIT ;  /* 0x000000000000794d */ /* 0x000fea0003800000 */
.L_x_0:
[----:B------:R-:W-:-:S00]  /*0260*/  BRA `(.L_x_0) ;  /* 0xfffffffc00fc7947 */ /* 0x000fc0000383ffff */
[----:B------:R-:W-:-:S00]  /*0270*/  NOP ;  /* 0x0000000000007918 */ /* 0x000fc00000000000 */
        /* <DEDUP_REMOVED lines=8> */
.L_x_4:


//--------------------- .text._Z8multCUDAPKiS0_Pi --------------------------
	.section	.text._Z8multCUDAPKiS0_Pi,"ax",@progbits
	.align	128
        .global         _Z8multCUDAPKiS0_Pi
        .type           _Z8multCUDAPKiS0_Pi,@function
        .size           _Z8multCUDAPKiS0_Pi,(.L_x_5 - _Z8multCUDAPKiS0_Pi)
        .other          _Z8multCUDAPKiS0_Pi,@"STO_CUDA_ENTRY STV_DEFAULT"
_Z8multCUDAPKiS0_Pi:
.text._Z8multCUDAPKiS0_Pi:
[----:B------:R-:W-:Y:S01]  /*0000*/  LDC R1, c[0x0][0x37c] ;  /* 0x0000df00ff017b82 */ /* 0x000fe20000000800 */
[----:B------:R-:W0:Y:S07]  /*0010*/  S2R R9, SR_TID.X ;  /* 0x0000000000097919 */ /* 0x000e2e0000002100 */
[----:B------:R-:W0:Y:S01]  /*0020*/  S2UR UR6, SR_CTAID.X ;  /* 0x00000000000679c3 */ /* 0x000e220000002500 */
[----:B------:R-:W1:Y:S07]  /*0030*/  LDCU.64 UR4, c[0x0][0x358] ;  /* 0x00006b00ff0477ac */ /* 0x000e6e0008000a00 */
[----:B------:R-:W0:Y:S08]  /*0040*/  LDC R0, c[0x0][0x360] ;  /* 0x0000d800ff007b82 */ /* 0x000e300000000800 */
[----:B------:R-:W2:Y:S08]  /*0050*/  LDC.64 R2, c[0x0][0x380] ;  /* 0x0000e000ff027b82 */ /* 0x000eb00000000a00 */
[----:B------:R-:W3:Y:S01]  /*0060*/  LDC.64 R4, c[0x0][0x388] ;  /* 0x0000e200ff047b82 */ /* 0x000ee20000000a00 */
[----:B0-----:R-:W-:-:S07]  /*0070*/  IMAD R9, R0, UR6, R9 ;  /* 0x0000000600097c24 */ /* 0x001fce000f8e0209 */
[----:B------:R-:W0:Y:S01]  /*0080*/  LDC.64 R6, c[0x0][0x390] ;  /* 0x0000e400ff067b82 */ /* 0x000e220000000a00 */
[----:B--2---:R-:W-:-:S06]  /*0090*/  IMAD.WIDE R2, R9, 0x4, R2 ;  /* 0x0000000409027825 */ /* 0x004fcc00078e0202 */
[----:B-1----:R-:W2:Y:S01]  /*00a0*/  LDG.E R2, desc[UR4][R2.64] ;  /* 0x0000000402027981 */ /* 0x002ea2000c1e1900 */
[----:B---3--:R-:W-:-:S06]  /*00b0*/  IMAD.WIDE R4, R9, 0x4, R4 ;  /* 0x0000000409047825 */ /* 0x008fcc00078e0204 */
[----:B------:R-:W2:Y:S01]  /*00c0*/  LDG.E R5, desc[UR4][R4.64] ;  /* 0x0000000404057981 */ /* 0x000ea2000c1e1900 */
[----:B0-----:R-:W-:-:S04]  /*00d0*/  IMAD.WIDE R6, R9, 0x4, R6 ;  /* 0x0000000409067825 */ /* 0x001fc800078e0206 */
[----:B--2---:R-:W-:-:S05]  /*00e0*/  IMAD R9, R2, R5, RZ ;  /* 0x0000000502097224 */ /* 0x004fca00078e02ff */
[----:B------:R-:W-:Y:S01]  /*00f0*/  STG.E desc[UR4][R6.64], R9 ;  /* 0x0000000906007986 */ /* 0x000fe2000c101904 */
[----:B------:R-:W-:Y:S05]  /*0100*/  EXIT ;  /* 0x000000000000794d */ /* 0x000fea0003800000 */
.L_x_1:
        /* <DEDUP_REMOVED lines=15> */
.L_x_5:


//--------------------- .text._Z7subCUDAPKiS0_Pi  --------------------------
	.section	.text._Z7subCUDAPKiS0_Pi,"ax",@progbits
	.align	128
        .global         _Z7subCUDAPKiS0_Pi
        .type           _Z7subCUDAPKiS0_Pi,@function
        .size           _Z7subCUDAPKiS0_Pi,(.L_x_6 - _Z7subCUDAPKiS0_Pi)
        .other          _Z7subCUDAPKiS0_Pi,@"STO_CUDA_ENTRY STV_DEFAULT"
_Z7subCUDAPKiS0_Pi:
.text._Z7subCUDAPKiS0_Pi:
        /* <DEDUP_REMOVED lines=13> */
[----:B0-----:R-:W-:Y:S01]  /*00d0*/  IMAD.WIDE R6, R9, 0x4, R6 ;  /* 0x0000000409067825 */ /* 0x001fe200078e0206 */
[----:B--2---:R-:W-:-:S05]  /*00e0*/  IADD3 R9, PT, PT, R2, -R5, RZ ;  /* 0x8000000502097210 */ /* 0x004fca0007ffe0ff */
[----:B------:R-:W-:Y:S01]  /*00f0*/  STG.E desc[UR4][R6.64], R9 ;  /* 0x0000000906007986 */ /* 0x000fe2000c101904 */
[----:B------:R-:W-:Y:S05]  /*0100*/  EXIT ;  /* 0x000000000000794d */ /* 0x000fea0003800000 */
.L_x_2:
        /* <DEDUP_REMOVED lines=15> */
.L_x_6:


//--------------------- .text._Z7addCUDAPKiS0_Pi  --------------------------
	.section	.text._Z7addCUDAPKiS0_Pi,"ax",@progbits
	.align	128
        .global         _Z7addCUDAPKiS0_Pi
        .type           _Z7addCUDAPKiS0_Pi,@function
        .size           _Z7addCUDAPKiS0_Pi,(.L_x_7 - _Z7addCUDAPKiS0_Pi)
        .other          _Z7addCUDAPKiS0_Pi,@"STO_CUDA_ENTRY STV_DEFAULT"
_Z7addCUDAPKiS0_Pi:
.text._Z7addCUDAPKiS0_Pi:
        /* <DEDUP_REMOVED lines=14> */
[----:B--2---:R-:W-:-:S05]  /*00e0*/  IADD3 R9, PT, PT, R2, R5, RZ ;  /* 0x0000000502097210 */ /* 0x004fca0007ffe0ff */
[----:B------:R-:W-:Y:S01]  /*00f0*/  STG.E desc[UR4][R6.64], R9 ;  /* 0x0000000906007986 */ /* 0x000fe2000c101904 */
[----:B------:R-:W-:Y:S05]  /*0100*/  EXIT ;  /* 0x000000000000794d */ /* 0x000fea0003800000 */
.L_x_3:
        /* <DEDUP_REMOVED lines=15> */
.L_x_7:


//--------------------- .nv.shared.reserved.0     --------------------------
	.section	.nv.shared.reserved.0,"aw",@nobits
	.weak		__nv_reservedSMEM_offset_0_alias
	.size		__nv_reservedSMEM_offset_0_alias, 0, 64
	.other		__nv_reservedSMEM_offset_0_alias,@"STO_CUDA_RESERVED_SHARED STV_DEFAULT"
__nv_reservedSMEM_offset_0_alias:
	.zero		0
	.zero		64


//--------------------- .nv.constant0._Z7modCUDAPKiS0_Pi --------------------------
	.section	.nv.constant0._Z7modCUDAPKiS0_Pi,"a",@progbits
	.sectionflags	@""
	.align	4
.nv.constant0._Z7modCUDAPKiS0_Pi:
	.zero		920


//--------------------- .nv.constant0._Z8multCUDAPKiS0_Pi --------------------------
	.section	.nv.constant0._Z8multCUDAPKiS0_Pi,"a",@progbits
	.sectionflags	@""
	.align	4
.nv.constant0._Z8multCUDAPKiS0_Pi:
	.zero		920


//--------------------- .nv.constant0._Z7subCUDAPKiS0_Pi --------------------------
	.section	.nv.constant0._Z7subCUDAPKiS0_Pi,"a",@progbits
	.sectionflags	@""
	.align	4
.nv.constant0._Z7subCUDAPKiS0_Pi:
	.zero		920


//--------------------- .nv.constant0._Z7addCUDAPKiS0_Pi --------------------------
	.section	.nv.constant0._Z7addCUDAPKiS0_Pi,"a",@progbits
	.sectionflags	@""
	.align	4
.nv.constant0._Z7addCUDAPKiS0_Pi:
	.zero		920


//--------------------- SYMBOLS --------------------------

	.type		.nv.reservedSmem.offset0,@object
	.size		.nv.reservedSmem.offset0,0x4
